//
// Generated by NVIDIA NVVM Compiler
//
// Compiler Build ID: CL-36424714
// Cuda compilation tools, release 13.0, V13.0.88
// Based on NVVM 20.0.0
//

.version 9.0
.target sm_100
.address_size 64

	// .globl	_Z14yuv2rgb_kerneliPhS_S_S_S_S_

.visible .entry _Z14yuv2rgb_kerneliPhS_S_S_S_S_(
	.param .u32 _Z14yuv2rgb_kerneliPhS_S_S_S_S__param_0,
	.param .u64 .ptr .align 1 _Z14yuv2rgb_kerneliPhS_S_S_S_S__param_1,
	.param .u64 .ptr .align 1 _Z14yuv2rgb_kerneliPhS_S_S_S_S__param_2,
	.param .u64 .ptr .align 1 _Z14yuv2rgb_kerneliPhS_S_S_S_S__param_3,
	.param .u64 .ptr .align 1 _Z14yuv2rgb_kerneliPhS_S_S_S_S__param_4,
	.param .u64 .ptr .align 1 _Z14yuv2rgb_kerneliPhS_S_S_S_S__param_5,
	.param .u64 .ptr .align 1 _Z14yuv2rgb_kerneliPhS_S_S_S_S__param_6
)
{
	.reg .pred 	%p<2>;
	.reg .b16 	%rs<2>;
	.reg .b32 	%r<19>;
	.reg .b64 	%rd<20>;
	.reg .b64 	%fd<8>;

	ld.param.u32 	%r2, [_Z14yuv2rgb_kerneliPhS_S_S_S_S__param_0];
	ld.param.u64 	%rd1, [_Z14yuv2rgb_kerneliPhS_S_S_S_S__param_1];
	ld.param.u64 	%rd2, [_Z14yuv2rgb_kerneliPhS_S_S_S_S__param_2];
	ld.param.u64 	%rd3, [_Z14yuv2rgb_kerneliPhS_S_S_S_S__param_3];
	ld.param.u64 	%rd4, [_Z14yuv2rgb_kerneliPhS_S_S_S_S__param_4];
	ld.param.u64 	%rd5, [_Z14yuv2rgb_kerneliPhS_S_S_S_S__param_5];
	ld.param.u64 	%rd6, [_Z14yuv2rgb_kerneliPhS_S_S_S_S__param_6];
	mov.u32 	%r3, %ctaid.x;
	mov.u32 	%r4, %ntid.x;
	mov.u32 	%r5, %tid.x;
	mad.lo.s32 	%r1, %r3, %r4, %r5;
	setp.ge.s32 	%p1, %r1, %r2;
	@%p1 bra 	$L__BB0_2;
	cvta.to.global.u64 	%rd7, %rd1;
	cvta.to.global.u64 	%rd8, %rd3;
	cvta.to.global.u64 	%rd9, %rd2;
	cvta.to.global.u64 	%rd10, %rd4;
	cvta.to.global.u64 	%rd11, %rd6;
	cvta.to.global.u64 	%rd12, %rd5;
	cvt.s64.s32 	%rd13, %r1;
	add.s64 	%rd14, %rd7, %rd13;
	ld.global.u8 	%rs1, [%rd14];
	cvt.rn.f64.u16 	%fd1, %rs1;
	add.s64 	%rd15, %rd8, %rd13;
	ld.global.u8 	%r6, [%rd15];
	add.s32 	%r7, %r6, -128;
	cvt.rn.f64.s32 	%fd2, %r7;
	fma.rn.f64 	%fd3, %fd2, 0d3FF66E978D4FDF3B, %fd1;
	cvt.rzi.s32.f64 	%r8, %fd3;
	add.s64 	%rd16, %rd9, %rd13;
	ld.global.u8 	%r9, [%rd16];
	add.s32 	%r10, %r9, -128;
	cvt.rn.f64.s32 	%fd4, %r10;
	fma.rn.f64 	%fd5, %fd4, 0dBFD604189374BC6A, %fd1;
	fma.rn.f64 	%fd6, %fd2, 0dBFE6D916872B020C, %fd5;
	cvt.rzi.s32.f64 	%r11, %fd6;
	fma.rn.f64 	%fd7, %fd4, 0d3FFC5A1CAC083127, %fd1;
	cvt.rzi.s32.f64 	%r12, %fd7;
	min.s32 	%r13, %r8, 255;
	min.s32 	%r14, %r11, 255;
	min.s32 	%r15, %r12, 255;
	max.s32 	%r16, %r13, 0;
	add.s64 	%rd17, %rd10, %rd13;
	st.global.u8 	[%rd17], %r16;
	max.s32 	%r17, %r15, 0;
	add.s64 	%rd18, %rd11, %rd13;
	st.global.u8 	[%rd18], %r17;
	max.s32 	%r18, %r14, 0;
	add.s64 	%rd19, %rd12, %rd13;
	st.global.u8 	[%rd19], %r18;
$L__BB0_2:
	ret;

}


// ===== COMPILED SASS (sm_100) =====

	.target	sm_100

	.elftype	@"ET_EXEC"


//--------------------- .note.nv.tkinfo           --------------------------
	.section	.note.nv.tkinfo,"",@"SHT_NOTE"
	.sectionflags	@"SHF_NOTE_NV_TKINFO"
	.tkinfo
        /*0018*/ 	.word	0x00000002
        /*0030*/ 	.string	""
        /*0030*/ 	.string	"ptxas"
        /*0030*/ 	.string	"Cuda compilation tools, release 13.0, V13.0.88"
        /*0030*/ 	.string	"Build cuda_13.0.r13.0/compiler.36424714_0"
        /*0030*/ 	.string	"-arch sm_100 -m 64 "



//--------------------- .note.nv.cuinfo           --------------------------
	.section	.note.nv.cuinfo,"",@"SHT_NOTE"
	.sectionflags	@"SHF_NOTE_NV_CUINFO"
        /*0018*/ 	.short	0x0002
        /*001a*/ 	.short	0x0064
        /*001c*/ 	.short	0x0082
	.zero		2


//--------------------- .nv.info                  --------------------------
	.section	.nv.info,"",@"SHT_CUDA_INFO"
	.align	4


	//----- nvinfo : EIATTR_REGCOUNT
	.align		4
        /*0000*/ 	.byte	0x04, 0x2f
        /*0002*/ 	.short	(.L_1 - .L_0)
	.align		4
.L_0:
        /*0004*/ 	.word	index@(_Z14yuv2rgb_kerneliPhS_S_S_S_S_)
        /*0008*/ 	.word	0x00000013


	//----- nvinfo : EIATTR_FRAME_SIZE
	.align		4
.L_1:
        /*000c*/ 	.byte	0x04, 0x11
        /*000e*/ 	.short	(.L_3 - .L_2)
	.align		4
.L_2:
        /*0010*/ 	.word	index@(_Z14yuv2rgb_kerneliPhS_S_S_S_S_)
        /*0014*/ 	.word	0x00000000


	//----- nvinfo : EIATTR_MIN_STACK_SIZE
	.align		4
.L_3:
        /*0018*/ 	.byte	0x04, 0x12
        /*001a*/ 	.short	(.L_5 - .L_4)
	.align		4
.L_4:
        /*001c*/ 	.word	index@(_Z14yuv2rgb_kerneliPhS_S_S_S_S_)
        /*0020*/ 	.word	0x00000000
.L_5:


//--------------------- .nv.compat                --------------------------
	.section	.nv.compat,"",@"SHT_CUDA_COMPAT_INFO"
	.align	4
        /*0000*/ 	.byte	0x02, 0x09, 0x00, 0x00, 0x02, 0x02, 0x01, 0x00, 0x02, 0x05, 0x05, 0x00, 0x03, 0x07, 0x01, 0x01
        /*0010*/ 	.byte	0x02, 0x03, 0x00, 0x00, 0x02, 0x06, 0x01, 0x00, 0x04, 0x0b, 0x08, 0x00, 0x01, 0x00, 0x00, 0x00
        /*0020*/ 	.byte	0x00, 0x00, 0x00, 0x00


//--------------------- .nv.info._Z14yuv2rgb_kerneliPhS_S_S_S_S_ --------------------------
	.section	.nv.info._Z14yuv2rgb_kerneliPhS_S_S_S_S_,"",@"SHT_CUDA_INFO"
	.sectionflags	@""
	.align	4


	//----- nvinfo : EIATTR_CUDA_API_VERSION
	.align		4
        /*0000*/ 	.byte	0x04, 0x37
        /*0002*/ 	.short	(.L_7 - .L_6)
.L_6:
        /*0004*/ 	.word	0x00000082


	//----- nvinfo : EIATTR_KPARAM_INFO
	.align		4
.L_7:
        /*0008*/ 	.byte	0x04, 0x17
        /*000a*/ 	.short	(.L_9 - .L_8)
.L_8:
        /*000c*/ 	.word	0x00000000
        /*0010*/ 	.short	0x0006
        /*0012*/ 	.short	0x0030
        /*0014*/ 	.byte	0x00, 0xf5, 0x21, 0x00


	//----- nvinfo : EIATTR_KPARAM_INFO
	.align		4
.L_9:
        /*0018*/ 	.byte	0x04, 0x17
        /*001a*/ 	.short	(.L_11 - .L_10)
.L_10:
        /*001c*/ 	.word	0x00000000
        /*0020*/ 	.short	0x0005
        /*0022*/ 	.short	0x0028
        /*0024*/ 	.byte	0x00, 0xf5, 0x21, 0x00


	//----- nvinfo : EIATTR_KPARAM_INFO
	.align		4
.L_11:
        /*0028*/ 	.byte	0x04, 0x17
        /*002a*/ 	.short	(.L_13 - .L_12)
.L_12:
        /*002c*/ 	.word	0x00000000
        /*0030*/ 	.short	0x0004
        /*0032*/ 	.short	0x0020
        /*0034*/ 	.byte	0x00, 0xf5, 0x21, 0x00


	//----- nvinfo : EIATTR_KPARAM_INFO
	.align		4
.L_13:
        /*0038*/ 	.byte	0x04, 0x17
        /*003a*/ 	.short	(.L_15 - .L_14)
.L_14:
        /*003c*/ 	.word	0x00000000
        /*0040*/ 	.short	0x0003
        /*0042*/ 	.short	0x0018
        /*0044*/ 	.byte	0x00, 0xf5, 0x21, 0x00


	//----- nvinfo : EIATTR_KPARAM_INFO
	.align		4
.L_15:
        /*0048*/ 	.byte	0x04, 0x17
        /*004a*/ 	.short	(.L_17 - .L_16)
.L_16:
        /*004c*/ 	.word	0x00000000
        /*0050*/ 	.short	0x0002
        /*0052*/ 	.short	0x0010
        /*0054*/ 	.byte	0x00, 0xf5, 0x21, 0x00


	//----- nvinfo : EIATTR_KPARAM_INFO
	.align		4
.L_17:
        /*0058*/ 	.byte	0x04, 0x17
        /*005a*/ 	.short	(.L_19 - .L_18)
.L_18:
        /*005c*/ 	.word	0x00000000
        /*0060*/ 	.short	0x0001
        /*0062*/ 	.short	0x0008
        /*0064*/ 	.byte	0x00, 0xf5, 0x21, 0x00


	//----- nvinfo : EIATTR_KPARAM_INFO
	.align		4
.L_19:
        /*0068*/ 	.byte	0x04, 0x17
        /*006a*/ 	.short	(.L_21 - .L_20)
.L_20:
        /*006c*/ 	.word	0x00000000
        /*0070*/ 	.short	0x0000
        /*0072*/ 	.short	0x0000
        /*0074*/ 	.byte	0x00, 0xf0, 0x11, 0x00


	//----- nvinfo : EIATTR_SPARSE_MMA_MASK
	.align		4
.L_21:
        /*0078*/ 	.byte	0x03, 0x50
        /*007a*/ 	.short	0x0000


	//----- nvinfo : EIATTR_MAXREG_COUNT
	.align		4
        /*007c*/ 	.byte	0x03, 0x1b
        /*007e*/ 	.short	0x00ff


	//----- nvinfo : EIATTR_MERCURY_ISA_VERSION
	.align		4
        /*0080*/ 	.byte	0x03, 0x5f
        /*0082*/ 	.short	0x0101


	//----- nvinfo : EIATTR_VRC_CTA_INIT_COUNT
	.align		4
        /*0084*/ 	.byte	0x02, 0x4a
	.zero		1
	.zero		1


	//----- nvinfo : EIATTR_EXIT_INSTR_OFFSETS
	.align		4
        /*0088*/ 	.byte	0x04, 0x1c
        /*008a*/ 	.short	(.L_23 - .L_22)


	//   ....[0]....
.L_22:
        /*008c*/ 	.word	0x00000070


	//   ....[1]....
        /*0090*/ 	.word	0x00000370


	//----- nvinfo : EIATTR_CBANK_PARAM_SIZE
	.align		4
.L_23:
        /*0094*/ 	.byte	0x03, 0x19
        /*0096*/ 	.short	0x0038


	//----- nvinfo : EIATTR_PARAM_CBANK
	.align		4
        /*0098*/ 	.byte	0x04, 0x0a
        /*009a*/ 	.short	(.L_25 - .L_24)
	.align		4
.L_24:
        /*009c*/ 	.word	index@(.nv.constant0._Z14yuv2rgb_kerneliPhS_S_S_S_S_)
        /*00a0*/ 	.short	0x0380
        /*00a2*/ 	.short	0x0038


	//----- nvinfo : EIATTR_SW_WAR
	.align		4
.L_25:
        /*00a4*/ 	.byte	0x04, 0x36
        /*00a6*/ 	.short	(.L_27 - .L_26)
.L_26:
        /*00a8*/ 	.word	0x00000008
.L_27:


//--------------------- .nv.callgraph             --------------------------
	.section	.nv.callgraph,"",@"SHT_CUDA_CALLGRAPH"
	.align	4
	.sectionentsize	8
	.align		4
        /*0000*/ 	.word	0x00000000
	.align		4
        /*0004*/ 	.word	0xffffffff
	.align		4
        /*0008*/ 	.word	0x00000000
	.align		4
        /*000c*/ 	.word	0xfffffffe
	.align		4
        /*0010*/ 	.word	0x00000000
	.align		4
        /*0014*/ 	.word	0xfffffffd
	.align		4
        /*0018*/ 	.word	0x00000000
	.align		4
        /*001c*/ 	.word	0xfffffffc


//--------------------- .text._Z14yuv2rgb_kerneliPhS_S_S_S_S_ --------------------------
	.section	.text._Z14yuv2rgb_kerneliPhS_S_S_S_S_,"ax",@progbits
	.align	128
        .global         _Z14yuv2rgb_kerneliPhS_S_S_S_S_
        .type           _Z14yuv2rgb_kerneliPhS_S_S_S_S_,@function
        .size           _Z14yuv2rgb_kerneliPhS_S_S_S_S_,(.L_x_1 - _Z14yuv2rgb_kerneliPhS_S_S_S_S_)
        .other          _Z14yuv2rgb_kerneliPhS_S_S_S_S_,@"STO_CUDA_ENTRY STV_DEFAULT"
_Z14yuv2rgb_kerneliPhS_S_S_S_S_:
.text._Z14yuv2rgb_kerneliPhS_S_S_S_S_:
[----:B------:R-:W-:Y:S01]  /*0000*/  LDC R1, c[0x0][0x37c] ;  /* 0x0000df00ff017b82 */ /* 0x000fe20000000800 */
[----:B------:R-:W0:Y:S07]  /*0010*/  S2R R3, SR_TID.X ;  /* 0x0000000000037919 */ /* 0x000e2e0000002100 */
[----:B------:R-:W0:Y:S01]  /*0020*/  S2UR UR4, SR_CTAID.X ;  /* 0x00000000000479c3 */ /* 0x000e220000002500 */
[----:B------:R-:W1:Y:S07]  /*0030*/  LDCU UR5, c[0x0][0x380] ;  /* 0x00007000ff0577ac */ /* 0x000e6e0008000800 */
[----:B------:R-:W0:Y:S02]  /*0040*/  LDC R0, c[0x0][0x360] ;  /* 0x0000d800ff007b82 */ /* 0x000e240000000800 */
[----:B0-----:R-:W-:-:S05]  /*0050*/  IMAD R0, R0, UR4, R3 ;  /* 0x0000000400007c24 */ /* 0x001fca000f8e0203 */
[----:B-1----:R-:W-:-:S13]  /*0060*/  ISETP.GE.AND P0, PT, R0, UR5, PT ;  /* 0x0000000500007c0c */ /* 0x002fda000bf06270 */
[----:B------:R-:W-:Y:S05]  /*0070*/  @P0 EXIT ;  /* 0x000000000000094d */ /* 0x000fea0003800000 */
[----:B------:R-:W0:Y:S01]  /*0080*/  LDCU.64 UR6, c[0x0][0x388] ;  /* 0x00007100ff0677ac */ /* 0x000e220008000a00 */
[----:B------:R-:W-:Y:S01]  /*0090*/  SHF.R.S32.HI R16, RZ, 0x1f, R0 ;  /* 0x0000001fff107819 */ /* 0x000fe20000011400 */
[----:B------:R-:W1:Y:S01]  /*00a0*/  LDCU.128 UR8, c[0x0][0x390] ;  /* 0x00007200ff0877ac */ /* 0x000e620008000c00 */
[----:B------:R-:W2:Y:S01]  /*00b0*/  LDCU.64 UR4, c[0x0][0x358] ;  /* 0x00006b00ff0477ac */ /* 0x000ea20008000a00 */
[----:B------:R-:W3:Y:S01]  /*00c0*/  LDCU.64 UR12, c[0x0][0x3b0] ;  /* 0x00007600ff0c77ac */ /* 0x000ee20008000a00 */
[C---:B0-----:R-:W-:Y:S02]  /*00d0*/  IADD3 R10, P0, PT, R0.reuse, UR6, RZ ;  /* 0x00000006000a7c10 */ /* 0x041fe4000ff1e0ff */
[----:B-1----:R-:W-:Y:S02]  /*00e0*/  IADD3 R12, P1, PT, R0, UR10, RZ ;  /* 0x0000000a000c7c10 */ /* 0x002fe4000ff3e0ff */
[----:B------:R-:W-:Y:S02]  /*00f0*/  IADD3.X R11, PT, PT, R16, UR7, RZ, P0, !PT ;  /* 0x00000007100b7c10 */ /* 0x000fe400087fe4ff */
[----:B------:R-:W-:-:S02]  /*0100*/  IADD3 R14, P0, PT, R0, UR8, RZ ;  /* 0x00000008000e7c10 */ /* 0x000fc4000ff1e0ff */
[C---:B------:R-:W-:Y:S01]  /*0110*/  IADD3.X R13, PT, PT, R16.reuse, UR11, RZ, P1, !PT ;  /* 0x0000000b100d7c10 */ /* 0x040fe20008ffe4ff */
[----:B--2---:R-:W2:Y:S01]  /*0120*/  LDG.E.U8 R2, desc[UR4][R10.64] ;  /* 0x000000040a027981 */ /* 0x004ea2000c1e1100 */
[----:B------:R-:W-:-:S03]  /*0130*/  IADD3.X R15, PT, PT, R16, UR9, RZ, P0, !PT ;  /* 0x00000009100f7c10 */ /* 0x000fc600087fe4ff */
[----:B------:R-:W4:Y:S04]  /*0140*/  LDG.E.U8 R12, desc[UR4][R12.64] ;  /* 0x000000040c0c7981 */ /* 0x000f28000c1e1100 */
[----:B------:R-:W5:Y:S01]  /*0150*/  LDG.E.U8 R14, desc[UR4][R14.64] ;  /* 0x000000040e0e7981 */ /* 0x000f62000c1e1100 */
[----:B------:R-:W-:Y:S01]  /*0160*/  UMOV UR6, 0x8d4fdf3b ;  /* 0x8d4fdf3b00067882 */ /* 0x000fe20000000000 */
[----:B------:R-:W-:Y:S01]  /*0170*/  UMOV UR7, 0x3ff66e97 ;  /* 0x3ff66e9700077882 */ /* 0x000fe20000000000 */
[----:B------:R-:W-:Y:S01]  /*0180*/  UMOV UR8, 0xac083127 ;  /* 0xac08312700087882 */ /* 0x000fe20000000000 */
[----:B------:R-:W-:Y:S01]  /*0190*/  UMOV UR9, 0x3ffc5a1c ;  /* 0x3ffc5a1c00097882 */ /* 0x000fe20000000000 */
[----:B--2---:R-:W-:Y:S01]  /*01a0*/  I2F.F64.U16 R2, R2 ;  /* 0x0000000200027312 */ /* 0x004fe20000101800 */
[----:B----4-:R-:W-:-:S02]  /*01b0*/  VIADD R4, R12, 0xffffff80 ;  /* 0xffffff800c047836 */ /* 0x010fc40000000000 */
[----:B-----5:R-:W-:-:S05]  /*01c0*/  VIADD R8, R14, 0xffffff80 ;  /* 0xffffff800e087836 */ /* 0x020fca0000000000 */
[----:B------:R-:W0:Y:S08]  /*01d0*/  I2F.F64 R4, R4 ;  /* 0x0000000400047312 */ /* 0x000e300000201c00 */
[----:B------:R-:W1:Y:S01]  /*01e0*/  I2F.F64 R8, R8 ;  /* 0x0000000800087312 */ /* 0x000e620000201c00 */
[--C-:B0-----:R-:W-:Y:S01]  /*01f0*/  DFMA R6, R4, UR6, R2.reuse ;  /* 0x0000000604067c2b */ /* 0x101fe20008000002 */
[----:B------:R-:W-:Y:S01]  /*0200*/  UMOV UR6, 0x9374bc6a ;  /* 0x9374bc6a00067882 */ /* 0x000fe20000000000 */
[----:B------:R-:W-:Y:S01]  /*0210*/  UMOV UR7, 0x3fd60418 ;  /* 0x3fd6041800077882 */ /* 0x000fe20000000000 */
[C-C-:B-1----:R-:W-:Y:S01]  /*0220*/  DFMA R10, R8.reuse, UR8, R2.reuse ;  /* 0x00000008080a7c2b */ /* 0x142fe20008000002 */
[----:B------:R-:W0:Y:S01]  /*0230*/  LDCU.128 UR8, c[0x0][0x3a0] ;  /* 0x00007400ff0877ac */ /* 0x000e220008000c00 */
[----:B------:R-:W-:-:S05]  /*0240*/  DFMA R2, R8, -UR6, R2 ;  /* 0x8000000608027c2b */ /* 0x000fca0008000002 */
[----:B------:R3:W1:Y:S01]  /*0250*/  F2I.F64.TRUNC R7, R6 ;  /* 0x0000000600077311 */ /* 0x000662000030d100 */
[----:B------:R-:W-:Y:S01]  /*0260*/  UMOV UR6, 0x872b020c ;  /* 0x872b020c00067882 */ /* 0x000fe20000000000 */
[----:B------:R-:W-:Y:S02]  /*0270*/  UMOV UR7, 0x3fe6d916 ;  /* 0x3fe6d91600077882 */ /* 0x000fe40000000000 */
[----:B------:R-:W-:-:S04]  /*0280*/  DFMA R2, R4, -UR6, R2 ;  /* 0x8000000604027c2b */ /* 0x000fc80008000002 */
[----:B------:R-:W2:Y:S01]  /*0290*/  F2I.F64.TRUNC R10, R10 ;  /* 0x0000000a000a7311 */ /* 0x000ea2000030d100 */
[----:B---3--:R-:W-:Y:S02]  /*02a0*/  IADD3 R6, P1, PT, R0, UR12, RZ ;  /* 0x0000000c00067c10 */ /* 0x008fe4000ff3e0ff */
[----:B-1----:R-:W-:-:S05]  /*02b0*/  VIMNMX.RELU R13, PT, PT, R7, 0xff, PT ;  /* 0x000000ff070d7848 */ /* 0x002fca0003fe1100 */
[----:B------:R-:W1:Y:S01]  /*02c0*/  F2I.F64.TRUNC R2, R2 ;  /* 0x0000000200027311 */ /* 0x000e62000030d100 */
[C---:B0-----:R-:W-:Y:S02]  /*02d0*/  IADD3 R4, P0, PT, R0.reuse, UR8, RZ ;  /* 0x0000000800047c10 */ /* 0x041fe4000ff1e0ff */
[----:B------:R-:W-:Y:S02]  /*02e0*/  IADD3 R8, P2, PT, R0, UR10, RZ ;  /* 0x0000000a00087c10 */ /* 0x000fe4000ff5e0ff */
[C---:B------:R-:W-:Y:S02]  /*02f0*/  IADD3.X R5, PT, PT, R16.reuse, UR9, RZ, P0, !PT ;  /* 0x0000000910057c10 */ /* 0x040fe400087fe4ff */
[----:B------:R-:W-:Y:S02]  /*0300*/  IADD3.X R7, PT, PT, R16, UR13, RZ, P1, !PT ;  /* 0x0000000d10077c10 */ /* 0x000fe40008ffe4ff */
[----:B--2---:R-:W-:Y:S01]  /*0310*/  VIMNMX.RELU R11, PT, PT, R10, 0xff, PT ;  /* 0x000000ff0a0b7848 */ /* 0x004fe20003fe1100 */
[----:B------:R-:W-:Y:S01]  /*0320*/  STG.E.U8 desc[UR4][R4.64], R13 ;  /* 0x0000000d04007986 */ /* 0x000fe2000c101104 */
[----:B------:R-:W-:-:S03]  /*0330*/  IADD3.X R9, PT, PT, R16, UR11, RZ, P2, !PT ;  /* 0x0000000b10097c10 */ /* 0x000fc600097fe4ff */
[----:B------:R-:W-:Y:S01]  /*0340*/  STG.E.U8 desc[UR4][R6.64], R11 ;  /* 0x0000000b06007986 */ /* 0x000fe2000c101104 */
[----:B-1----:R-:W-:-:S05]  /*0350*/  VIMNMX.RELU R15, PT, PT, R2, 0xff, PT ;  /* 0x000000ff020f7848 */ /* 0x002fca0003fe1100 */
[----:B------:R-:W-:Y:S01]  /*0360*/  STG.E.U8 desc[UR4][R8.64], R15 ;  /* 0x0000000f08007986 */ /* 0x000fe2000c101104 */
[----:B------:R-:W-:Y:S05]  /*0370*/  EXIT ;  /* 0x000000000000794d */ /* 0x000fea0003800000 */
.L_x_0:
[----:B------:R-:W-:-:S00]  /*0380*/  BRA `(.L_x_0) ;  /* 0xfffffffc00fc7947 */ /* 0x000fc0000383ffff */
[----:B------:R-:W-:-:S00]  /*0390*/  NOP ;  /* 0x0000000000007918 */ /* 0x000fc00000000000 */
        /* <DEDUP_REMOVED lines=14> */
.L_x_1:


//--------------------- .nv.shared.reserved.0     --------------------------
	.section	.nv.shared.reserved.0,"aw",@nobits
	.weak		__nv_reservedSMEM_offset_0_alias
	.size		__nv_reservedSMEM_offset_0_alias, 0, 64
	.other		__nv_reservedSMEM_offset_0_alias,@"STO_CUDA_RESERVED_SHARED STV_DEFAULT"
__nv_reservedSMEM_offset_0_alias:
	.zero		0
	.zero		64


//--------------------- .nv.constant0._Z14yuv2rgb_kerneliPhS_S_S_S_S_ --------------------------
	.section	.nv.constant0._Z14yuv2rgb_kerneliPhS_S_S_S_S_,"a",@progbits
	.sectionflags	@""
	.align	4
.nv.constant0._Z14yuv2rgb_kerneliPhS_S_S_S_S_:
	.zero		952


//--------------------- SYMBOLS --------------------------

	.type		.nv.reservedSmem.offset0,@object
	.size		.nv.reservedSmem.offset0,0x4
